//
// Generated by NVIDIA NVVM Compiler
//
// Compiler Build ID: CL-36424714
// Cuda compilation tools, release 13.0, V13.0.88
// Based on NVVM 20.0.0
//

.version 9.0
.target sm_100
.address_size 64

	// .globl	_Z15naiveTanhKernelPfS_i

.visible .entry _Z15naiveTanhKernelPfS_i(
	.param .u64 .ptr .align 1 _Z15naiveTanhKernelPfS_i_param_0,
	.param .u64 .ptr .align 1 _Z15naiveTanhKernelPfS_i_param_1,
	.param .u32 _Z15naiveTanhKernelPfS_i_param_2
)
{
	.reg .pred 	%p<4>;
	.reg .b32 	%r<6>;
	.reg .b32 	%f<17>;
	.reg .b64 	%rd<8>;

	ld.param.u64 	%rd1, [_Z15naiveTanhKernelPfS_i_param_0];
	ld.param.u64 	%rd2, [_Z15naiveTanhKernelPfS_i_param_1];
	ld.param.u32 	%r2, [_Z15naiveTanhKernelPfS_i_param_2];
	mov.u32 	%r3, %ctaid.x;
	mov.u32 	%r4, %ntid.x;
	mov.u32 	%r5, %tid.x;
	mad.lo.s32 	%r1, %r3, %r4, %r5;
	setp.ge.s32 	%p1, %r1, %r2;
	@%p1 bra 	$L__BB0_2;
	cvta.to.global.u64 	%rd3, %rd1;
	cvta.to.global.u64 	%rd4, %rd2;
	mul.wide.s32 	%rd5, %r1, 4;
	add.s64 	%rd6, %rd3, %rd5;
	ld.global.f32 	%f1, [%rd6];
	abs.f32 	%f2, %f1;
	mul.f32 	%f3, %f2, 0f4038AA3B;
	ex2.approx.ftz.f32 	%f4, %f3;
	add.f32 	%f5, %f4, 0f3F800000;
	rcp.approx.ftz.f32 	%f6, %f5;
	fma.rn.f32 	%f7, %f6, 0fC0000000, 0f3F800000;
	setp.ge.f32 	%p2, %f2, 0f41102CB4;
	selp.f32 	%f8, 0f3F800000, %f7, %p2;
	copysign.f32 	%f9, %f1, %f8;
	mul.f32 	%f10, %f1, %f1;
	fma.rn.f32 	%f11, %f10, 0f3C80F082, 0fBD563CAE;
	fma.rn.f32 	%f12, %f11, %f10, 0f3E085941;
	fma.rn.f32 	%f13, %f12, %f10, 0fBEAAA9ED;
	fma.rn.f32 	%f14, %f13, %f10, 0f00000000;
	fma.rn.f32 	%f15, %f14, %f1, %f1;
	setp.ge.f32 	%p3, %f2, 0f3F19999A;
	selp.f32 	%f16, %f9, %f15, %p3;
	add.s64 	%rd7, %rd4, %rd5;
	st.global.f32 	[%rd7], %f16;
$L__BB0_2:
	ret;

}


// ===== COMPILED SASS (sm_100) =====

	.target	sm_100

	.elftype	@"ET_EXEC"


//--------------------- .note.nv.tkinfo           --------------------------
	.section	.note.nv.tkinfo,"",@"SHT_NOTE"
	.sectionflags	@"SHF_NOTE_NV_TKINFO"
	.tkinfo
        /*0018*/ 	.word	0x00000002
        /*0030*/ 	.string	""
        /*0030*/ 	.string	"ptxas"
        /*0030*/ 	.string	"Cuda compilation tools, release 13.0, V13.0.88"
        /*0030*/ 	.string	"Build cuda_13.0.r13.0/compiler.36424714_0"
        /*0030*/ 	.string	"-arch sm_100 -m 64 "



//--------------------- .note.nv.cuinfo           --------------------------
	.section	.note.nv.cuinfo,"",@"SHT_NOTE"
	.sectionflags	@"SHF_NOTE_NV_CUINFO"
        /*0018*/ 	.short	0x0002
        /*001a*/ 	.short	0x0064
        /*001c*/ 	.short	0x0082
	.zero		2


//--------------------- .nv.info                  --------------------------
	.section	.nv.info,"",@"SHT_CUDA_INFO"
	.align	4


	//----- nvinfo : EIATTR_REGCOUNT
	.align		4
        /*0000*/ 	.byte	0x04, 0x2f
        /*0002*/ 	.short	(.L_1 - .L_0)
	.align		4
.L_0:
        /*0004*/ 	.word	index@(_Z15naiveTanhKernelPfS_i)
        /*0008*/ 	.word	0x0000000e


	//----- nvinfo : EIATTR_FRAME_SIZE
	.align		4
.L_1:
        /*000c*/ 	.byte	0x04, 0x11
        /*000e*/ 	.short	(.L_3 - .L_2)
	.align		4
.L_2:
        /*0010*/ 	.word	index@(_Z15naiveTanhKernelPfS_i)
        /*0014*/ 	.word	0x00000000


	//----- nvinfo : EIATTR_MIN_STACK_SIZE
	.align		4
.L_3:
        /*0018*/ 	.byte	0x04, 0x12
        /*001a*/ 	.short	(.L_5 - .L_4)
	.align		4
.L_4:
        /*001c*/ 	.word	index@(_Z15naiveTanhKernelPfS_i)
        /*0020*/ 	.word	0x00000000
.L_5:


//--------------------- .nv.compat                --------------------------
	.section	.nv.compat,"",@"SHT_CUDA_COMPAT_INFO"
	.align	4
        /*0000*/ 	.byte	0x02, 0x09, 0x00, 0x00, 0x02, 0x02, 0x01, 0x00, 0x02, 0x05, 0x05, 0x00, 0x03, 0x07, 0x01, 0x01
        /*0010*/ 	.byte	0x02, 0x03, 0x00, 0x00, 0x02, 0x06, 0x01, 0x00, 0x04, 0x0b, 0x08, 0x00, 0x01, 0x00, 0x00, 0x00
        /*0020*/ 	.byte	0x00, 0x00, 0x00, 0x00


//--------------------- .nv.info._Z15naiveTanhKernelPfS_i --------------------------
	.section	.nv.info._Z15naiveTanhKernelPfS_i,"",@"SHT_CUDA_INFO"
	.sectionflags	@""
	.align	4


	//----- nvinfo : EIATTR_CUDA_API_VERSION
	.align		4
        /*0000*/ 	.byte	0x04, 0x37
        /*0002*/ 	.short	(.L_7 - .L_6)
.L_6:
        /*0004*/ 	.word	0x00000082


	//----- nvinfo : EIATTR_KPARAM_INFO
	.align		4
.L_7:
        /*0008*/ 	.byte	0x04, 0x17
        /*000a*/ 	.short	(.L_9 - .L_8)
.L_8:
        /*000c*/ 	.word	0x00000000
        /*0010*/ 	.short	0x0002
        /*0012*/ 	.short	0x0010
        /*0014*/ 	.byte	0x00, 0xf0, 0x11, 0x00


	//----- nvinfo : EIATTR_KPARAM_INFO
	.align		4
.L_9:
        /*0018*/ 	.byte	0x04, 0x17
        /*001a*/ 	.short	(.L_11 - .L_10)
.L_10:
        /*001c*/ 	.word	0x00000000
        /*0020*/ 	.short	0x0001
        /*0022*/ 	.short	0x0008
        /*0024*/ 	.byte	0x00, 0xf5, 0x21, 0x00


	//----- nvinfo : EIATTR_KPARAM_INFO
	.align		4
.L_11:
        /*0028*/ 	.byte	0x04, 0x17
        /*002a*/ 	.short	(.L_13 - .L_12)
.L_12:
        /*002c*/ 	.word	0x00000000
        /*0030*/ 	.short	0x0000
        /*0032*/ 	.short	0x0000
        /*0034*/ 	.byte	0x00, 0xf5, 0x21, 0x00


	//----- nvinfo : EIATTR_SPARSE_MMA_MASK
	.align		4
.L_13:
        /*0038*/ 	.byte	0x03, 0x50
        /*003a*/ 	.short	0x0000


	//----- nvinfo : EIATTR_MAXREG_COUNT
	.align		4
        /*003c*/ 	.byte	0x03, 0x1b
        /*003e*/ 	.short	0x00ff


	//----- nvinfo : EIATTR_MERCURY_ISA_VERSION
	.align		4
        /*0040*/ 	.byte	0x03, 0x5f
        /*0042*/ 	.short	0x0101


	//----- nvinfo : EIATTR_VRC_CTA_INIT_COUNT
	.align		4
        /*0044*/ 	.byte	0x02, 0x4a
	.zero		1
	.zero		1


	//----- nvinfo : EIATTR_EXIT_INSTR_OFFSETS
	.align		4
        /*0048*/ 	.byte	0x04, 0x1c
        /*004a*/ 	.short	(.L_15 - .L_14)


	//   ....[0]....
.L_14:
        /*004c*/ 	.word	0x00000070


	//   ....[1]....
        /*0050*/ 	.word	0x00000200


	//----- nvinfo : EIATTR_CBANK_PARAM_SIZE
	.align		4
.L_15:
        /*0054*/ 	.byte	0x03, 0x19
        /*0056*/ 	.short	0x0014


	//----- nvinfo : EIATTR_PARAM_CBANK
	.align		4
        /*0058*/ 	.byte	0x04, 0x0a
        /*005a*/ 	.short	(.L_17 - .L_16)
	.align		4
.L_16:
        /*005c*/ 	.word	index@(.nv.constant0._Z15naiveTanhKernelPfS_i)
        /*0060*/ 	.short	0x0380
        /*0062*/ 	.short	0x0014


	//----- nvinfo : EIATTR_SW_WAR
	.align		4
.L_17:
        /*0064*/ 	.byte	0x04, 0x36
        /*0066*/ 	.short	(.L_19 - .L_18)
.L_18:
        /*0068*/ 	.word	0x00000008
.L_19:


//--------------------- .nv.callgraph             --------------------------
	.section	.nv.callgraph,"",@"SHT_CUDA_CALLGRAPH"
	.align	4
	.sectionentsize	8
	.align		4
        /*0000*/ 	.word	0x00000000
	.align		4
        /*0004*/ 	.word	0xffffffff
	.align		4
        /*0008*/ 	.word	0x00000000
	.align		4
        /*000c*/ 	.word	0xfffffffe
	.align		4
        /*0010*/ 	.word	0x00000000
	.align		4
        /*0014*/ 	.word	0xfffffffd
	.align		4
        /*0018*/ 	.word	0x00000000
	.align		4
        /*001c*/ 	.word	0xfffffffc


//--------------------- .text._Z15naiveTanhKernelPfS_i --------------------------
	.section	.text._Z15naiveTanhKernelPfS_i,"ax",@progbits
	.align	128
        .global         _Z15naiveTanhKernelPfS_i
        .type           _Z15naiveTanhKernelPfS_i,@function
        .size           _Z15naiveTanhKernelPfS_i,(.L_x_1 - _Z15naiveTanhKernelPfS_i)
        .other          _Z15naiveTanhKernelPfS_i,@"STO_CUDA_ENTRY STV_DEFAULT"
_Z15naiveTanhKernelPfS_i:
.text._Z15naiveTanhKernelPfS_i:
[----:B------:R-:W-:Y:S01]  /*0000*/  LDC R1, c[0x0][0x37c] ;  /* 0x0000df00ff017b82 */ /* 0x000fe20000000800 */
[----:B------:R-:W0:Y:S07]  /*0010*/  S2R R0, SR_TID.X ;  /* 0x0000000000007919 */ /* 0x000e2e0000002100 */
[----:B------:R-:W0:Y:S01]  /*0020*/  S2UR UR4, SR_CTAID.X ;  /* 0x00000000000479c3 */ /* 0x000e220000002500 */
[----:B------:R-:W1:Y:S07]  /*0030*/  LDCU UR5, c[0x0][0x390] ;  /* 0x00007200ff0577ac */ /* 0x000e6e0008000800 */
[----:B------:R-:W0:Y:S02]  /*0040*/  LDC R7, c[0x0][0x360] ;  /* 0x0000d800ff077b82 */ /* 0x000e240000000800 */
[----:B0-----:R-:W-:-:S05]  /*0050*/  IMAD R7, R7, UR4, R0 ;  /* 0x0000000407077c24 */ /* 0x001fca000f8e0200 */
[----:B-1----:R-:W-:-:S13]  /*0060*/  ISETP.GE.AND P0, PT, R7, UR5, PT ;  /* 0x0000000507007c0c */ /* 0x002fda000bf06270 */
[----:B------:R-:W-:Y:S05]  /*0070*/  @P0 EXIT ;  /* 0x000000000000094d */ /* 0x000fea0003800000 */
[----:B------:R-:W0:Y:S01]  /*0080*/  LDC.64 R2, c[0x0][0x380] ;  /* 0x0000e000ff027b82 */ /* 0x000e220000000a00 */
[----:B------:R-:W1:Y:S07]  /*0090*/  LDCU.64 UR4, c[0x0][0x358] ;  /* 0x00006b00ff0477ac */ /* 0x000e6e0008000a00 */
[----:B------:R-:W2:Y:S01]  /*00a0*/  LDC.64 R4, c[0x0][0x388] ;  /* 0x0000e200ff047b82 */ /* 0x000ea20000000a00 */
[----:B0-----:R-:W-:-:S05]  /*00b0*/  IMAD.WIDE R2, R7, 0x4, R2 ;  /* 0x0000000407027825 */ /* 0x001fca00078e0202 */
[----:B-1----:R2:W3:Y:S01]  /*00c0*/  LDG.E R6, desc[UR4][R2.64] ;  /* 0x0000000402067981 */ /* 0x0024e2000c1e1900 */
[----:B------:R-:W-:Y:S01]  /*00d0*/  MOV R10, 0x3c80f082 ;  /* 0x3c80f082000a7802 */ /* 0x000fe20000000f00 */
[----:B------:R-:W-:Y:S02]  /*00e0*/  HFMA2 R9, -RZ, RZ, 1.875, 0 ;  /* 0x3f800000ff097431 */ /* 0x000fe400000001ff */
[----:B--2---:R-:W-:-:S04]  /*00f0*/  IMAD.WIDE R2, R7, 0x4, R4 ;  /* 0x0000000407027825 */ /* 0x004fc800078e0204 */
[C---:B---3--:R-:W-:Y:S01]  /*0100*/  FMUL R0, |R6|.reuse, 2.8853900432586669922 ;  /* 0x4038aa3b06007820 */ /* 0x048fe20000400200 */
[C---:B------:R-:W-:Y:S01]  /*0110*/  FMUL R11, R6.reuse, R6 ;  /* 0x00000006060b7220 */ /* 0x040fe20000400000 */
[C---:B------:R-:W-:Y:S02]  /*0120*/  FSETP.GE.AND P1, PT, |R6|.reuse, 0.60000002384185791016, PT ;  /* 0x3f19999a0600780b */ /* 0x040fe40003f26200 */
[----:B------:R-:W-:Y:S01]  /*0130*/  FSETP.GE.AND P0, PT, |R6|, 9.010913848876953125, PT ;  /* 0x41102cb40600780b */ /* 0x000fe20003f06200 */
[C---:B------:R-:W-:Y:S01]  /*0140*/  FFMA R10, R11.reuse, R10, -0.052303962409496307373 ;  /* 0xbd563cae0b0a7423 */ /* 0x040fe2000000000a */
[----:B------:R-:W0:Y:S02]  /*0150*/  MUFU.EX2 R0, R0 ;  /* 0x0000000000007308 */ /* 0x000e240000000800 */
[----:B0-----:R-:W-:Y:S01]  /*0160*/  FADD R8, R0, 1 ;  /* 0x3f80000000087421 */ /* 0x001fe20000000000 */
[----:B------:R-:W-:-:S04]  /*0170*/  FFMA R0, R11, R10, 0.1331529766321182251 ;  /* 0x3e0859410b007423 */ /* 0x000fc8000000000a */
[C---:B------:R-:W-:Y:S01]  /*0180*/  FFMA R0, R11.reuse, R0, -0.33332768082618713379 ;  /* 0xbeaaa9ed0b007423 */ /* 0x040fe20000000000 */
[----:B------:R-:W0:Y:S03]  /*0190*/  MUFU.RCP R8, R8 ;  /* 0x0000000800087308 */ /* 0x000e260000001000 */
[----:B------:R-:W-:Y:S01]  /*01a0*/  FFMA R11, R11, R0, RZ ;  /* 0x000000000b0b7223 */ /* 0x000fe200000000ff */
[----:B0-----:R-:W-:-:S05]  /*01b0*/  FFMA R9, R8, -2, R9 ;  /* 0xc000000008097823 */ /* 0x001fca0000000009 */
[----:B------:R-:W-:-:S04]  /*01c0*/  FSEL R9, R9, 1, !P0 ;  /* 0x3f80000009097808 */ /* 0x000fc80004000000 */
[--C-:B------:R-:W-:Y:S01]  /*01d0*/  LOP3.LUT R9, R9, 0x80000000, R6.reuse, 0xb8, !PT ;  /* 0x8000000009097812 */ /* 0x100fe200078eb806 */
[----:B------:R-:W-:-:S05]  /*01e0*/  @!P1 FFMA R9, R6, R11, R6 ;  /* 0x0000000b06099223 */ /* 0x000fca0000000006 */
[----:B------:R-:W-:Y:S01]  /*01f0*/  STG.E desc[UR4][R2.64], R9 ;  /* 0x0000000902007986 */ /* 0x000fe2000c101904 */
[----:B------:R-:W-:Y:S05]  /*0200*/  EXIT ;  /* 0x000000000000794d */ /* 0x000fea0003800000 */
.L_x_0:
[----:B------:R-:W-:-:S00]  /*0210*/  BRA `(.L_x_0) ;  /* 0xfffffffc00fc7947 */ /* 0x000fc0000383ffff */
[----:B------:R-:W-:-:S00]  /*0220*/  NOP ;  /* 0x0000000000007918 */ /* 0x000fc00000000000 */
        /* <DEDUP_REMOVED lines=13> */
.L_x_1:


//--------------------- .nv.shared.reserved.0     --------------------------
	.section	.nv.shared.reserved.0,"aw",@nobits
	.weak		__nv_reservedSMEM_offset_0_alias
	.size		__nv_reservedSMEM_offset_0_alias, 0, 64
	.other		__nv_reservedSMEM_offset_0_alias,@"STO_CUDA_RESERVED_SHARED STV_DEFAULT"
__nv_reservedSMEM_offset_0_alias:
	.zero		0
	.zero		64


//--------------------- .nv.constant0._Z15naiveTanhKernelPfS_i --------------------------
	.section	.nv.constant0._Z15naiveTanhKernelPfS_i,"a",@progbits
	.sectionflags	@""
	.align	4
.nv.constant0._Z15naiveTanhKernelPfS_i:
	.zero		916


//--------------------- SYMBOLS --------------------------

	.type		.nv.reservedSmem.offset0,@object
	.size		.nv.reservedSmem.offset0,0x4
